//
// Generated by NVIDIA NVVM Compiler
//
// Compiler Build ID: CL-36424714
// Cuda compilation tools, release 13.0, V13.0.88
// Based on NVVM 20.0.0
//

.version 9.0
.target sm_100
.address_size 64

	// .globl	_Z6kernelPhS_

.visible .entry _Z6kernelPhS_(
	.param .u64 .ptr .align 1 _Z6kernelPhS__param_0,
	.param .u64 .ptr .align 1 _Z6kernelPhS__param_1
)
{
	.reg .pred 	%p<41>;
	.reg .b16 	%rs<12>;
	.reg .b32 	%r<49>;
	.reg .b32 	%f<114>;
	.reg .b64 	%rd<14>;

	ld.param.u64 	%rd3, [_Z6kernelPhS__param_0];
	ld.param.u64 	%rd2, [_Z6kernelPhS__param_1];
	cvta.to.global.u64 	%rd1, %rd3;
	mov.u32 	%r4, %ctaid.x;
	mov.u32 	%r5, %ctaid.y;
	mov.u32 	%r7, %nctaid.x;
	mul.lo.s32 	%r3, %r5, %r7;
	setp.eq.s32 	%p1, %r5, 0;
	mov.u32 	%r8, %nctaid.y;
	add.s32 	%r10, %r8, -1;
	setp.ge.u32 	%p2, %r5, %r10;
	setp.eq.s32 	%p3, %r4, 0;
	or.pred  	%p4, %p1, %p3;
	or.pred  	%p5, %p4, %p2;
	add.s32 	%r11, %r7, -1;
	setp.ge.u32 	%p6, %r4, %r11;
	or.pred  	%p7, %p5, %p6;
	@%p7 bra 	$L__BB0_2;
	sub.s32 	%r13, %r3, %r7;
	add.s32 	%r14, %r13, %r4;
	cvt.s64.s32 	%rd6, %r14;
	add.s64 	%rd7, %rd1, %rd6;
	ld.global.u8 	%rs4, [%rd7+-1];
	cvt.rn.f32.u16 	%f113, %rs4;
	ld.global.u8 	%rs5, [%rd7];
	cvt.rn.f32.u16 	%f112, %rs5;
	ld.global.u8 	%rs6, [%rd7+1];
	cvt.rn.f32.u16 	%f111, %rs6;
	cvt.u64.u32 	%rd8, %r7;
	add.s64 	%rd9, %rd7, %rd8;
	ld.global.u8 	%rs7, [%rd9+-1];
	cvt.rn.f32.u16 	%f110, %rs7;
	ld.global.u8 	%rs11, [%rd9];
	ld.global.u8 	%rs8, [%rd9+1];
	cvt.rn.f32.u16 	%f109, %rs8;
	add.s64 	%rd10, %rd9, %rd8;
	ld.global.u8 	%rs9, [%rd10+-1];
	cvt.rn.f32.u16 	%f108, %rs9;
	bra.uni 	$L__BB0_3;
$L__BB0_2:
	add.s32 	%r12, %r3, %r4;
	cvt.s64.s32 	%rd4, %r12;
	add.s64 	%rd5, %rd1, %rd4;
	ld.global.u8 	%rs11, [%rd5];
	mov.f32 	%f110, 0f00000000;
	mov.f32 	%f108, 0f437F0000;
	mov.f32 	%f109, %f108;
	mov.f32 	%f111, %f110;
	mov.f32 	%f112, %f110;
	mov.f32 	%f113, %f110;
$L__BB0_3:
	cvt.rn.f32.u16 	%f15, %rs11;
	setp.gt.f32 	%p8, %f113, %f112;
	cvt.rzi.s32.f32 	%r15, %f113;
	cvt.rn.f32.s32 	%f16, %r15;
	selp.f32 	%f17, %f16, %f112, %p8;
	selp.f32 	%f18, %f112, %f113, %p8;
	setp.gt.f32 	%p9, %f18, %f17;
	cvt.rzi.s32.f32 	%r16, %f18;
	cvt.rn.f32.s32 	%f19, %r16;
	selp.f32 	%f20, %f19, %f17, %p9;
	selp.f32 	%f21, %f17, %f18, %p9;
	setp.gt.f32 	%p10, %f21, %f20;
	cvt.rzi.s32.f32 	%r17, %f21;
	cvt.rn.f32.s32 	%f22, %r17;
	selp.f32 	%f23, %f22, %f20, %p10;
	selp.f32 	%f24, %f20, %f21, %p10;
	setp.gt.f32 	%p11, %f24, %f23;
	cvt.rzi.s32.f32 	%r18, %f24;
	cvt.rn.f32.s32 	%f25, %r18;
	selp.f32 	%f26, %f25, %f23, %p11;
	selp.f32 	%f27, %f23, %f24, %p11;
	setp.gt.f32 	%p12, %f27, %f26;
	cvt.rzi.s32.f32 	%r19, %f27;
	cvt.rn.f32.s32 	%f28, %r19;
	selp.f32 	%f29, %f28, %f26, %p12;
	selp.f32 	%f30, %f26, %f27, %p12;
	setp.gt.f32 	%p13, %f30, %f29;
	cvt.rzi.s32.f32 	%r20, %f30;
	cvt.rn.f32.s32 	%f31, %r20;
	selp.f32 	%f32, %f31, %f29, %p13;
	selp.f32 	%f33, %f29, %f30, %p13;
	setp.gt.f32 	%p14, %f33, %f32;
	cvt.rzi.s32.f32 	%r21, %f33;
	cvt.rn.f32.s32 	%f34, %r21;
	selp.f32 	%f35, %f34, %f32, %p14;
	selp.f32 	%f36, %f32, %f33, %p14;
	setp.gt.f32 	%p15, %f36, %f35;
	cvt.rzi.s32.f32 	%r22, %f36;
	cvt.rn.f32.s32 	%f37, %r22;
	selp.f32 	%f38, %f37, %f35, %p15;
	setp.gt.f32 	%p16, %f38, %f111;
	cvt.rzi.s32.f32 	%r23, %f38;
	cvt.rn.f32.s32 	%f39, %r23;
	selp.f32 	%f40, %f39, %f111, %p16;
	selp.f32 	%f41, %f111, %f38, %p16;
	setp.gt.f32 	%p17, %f41, %f40;
	cvt.rzi.s32.f32 	%r24, %f41;
	cvt.rn.f32.s32 	%f42, %r24;
	selp.f32 	%f43, %f42, %f40, %p17;
	selp.f32 	%f44, %f40, %f41, %p17;
	setp.gt.f32 	%p18, %f44, %f43;
	cvt.rzi.s32.f32 	%r25, %f44;
	cvt.rn.f32.s32 	%f45, %r25;
	selp.f32 	%f46, %f45, %f43, %p18;
	selp.f32 	%f47, %f43, %f44, %p18;
	setp.gt.f32 	%p19, %f47, %f46;
	cvt.rzi.s32.f32 	%r26, %f47;
	cvt.rn.f32.s32 	%f48, %r26;
	selp.f32 	%f49, %f48, %f46, %p19;
	selp.f32 	%f50, %f46, %f47, %p19;
	setp.gt.f32 	%p20, %f50, %f49;
	cvt.rzi.s32.f32 	%r27, %f50;
	cvt.rn.f32.s32 	%f51, %r27;
	selp.f32 	%f52, %f51, %f49, %p20;
	selp.f32 	%f53, %f49, %f50, %p20;
	setp.gt.f32 	%p21, %f53, %f52;
	cvt.rzi.s32.f32 	%r28, %f53;
	cvt.rn.f32.s32 	%f54, %r28;
	selp.f32 	%f55, %f54, %f52, %p21;
	selp.f32 	%f56, %f52, %f53, %p21;
	setp.gt.f32 	%p22, %f56, %f55;
	cvt.rzi.s32.f32 	%r29, %f56;
	cvt.rn.f32.s32 	%f57, %r29;
	selp.f32 	%f58, %f57, %f55, %p22;
	setp.gt.f32 	%p23, %f58, %f110;
	cvt.rzi.s32.f32 	%r30, %f58;
	cvt.rn.f32.s32 	%f59, %r30;
	selp.f32 	%f60, %f59, %f110, %p23;
	selp.f32 	%f61, %f110, %f58, %p23;
	setp.gt.f32 	%p24, %f61, %f60;
	cvt.rzi.s32.f32 	%r31, %f61;
	cvt.rn.f32.s32 	%f62, %r31;
	selp.f32 	%f63, %f62, %f60, %p24;
	selp.f32 	%f64, %f60, %f61, %p24;
	setp.gt.f32 	%p25, %f64, %f63;
	cvt.rzi.s32.f32 	%r32, %f64;
	cvt.rn.f32.s32 	%f65, %r32;
	selp.f32 	%f66, %f65, %f63, %p25;
	selp.f32 	%f67, %f63, %f64, %p25;
	setp.gt.f32 	%p26, %f67, %f66;
	cvt.rzi.s32.f32 	%r33, %f67;
	cvt.rn.f32.s32 	%f68, %r33;
	selp.f32 	%f69, %f68, %f66, %p26;
	selp.f32 	%f70, %f66, %f67, %p26;
	setp.gt.f32 	%p27, %f70, %f69;
	cvt.rzi.s32.f32 	%r34, %f70;
	cvt.rn.f32.s32 	%f71, %r34;
	selp.f32 	%f72, %f71, %f69, %p27;
	selp.f32 	%f73, %f69, %f70, %p27;
	setp.gt.f32 	%p28, %f73, %f72;
	cvt.rzi.s32.f32 	%r35, %f73;
	cvt.rn.f32.s32 	%f74, %r35;
	selp.f32 	%f75, %f74, %f72, %p28;
	setp.gt.f32 	%p29, %f75, %f15;
	cvt.rzi.s32.f32 	%r36, %f75;
	cvt.rn.f32.s32 	%f76, %r36;
	selp.f32 	%f77, %f76, %f15, %p29;
	selp.f32 	%f78, %f15, %f75, %p29;
	setp.gt.f32 	%p30, %f78, %f77;
	cvt.rzi.s32.f32 	%r37, %f78;
	cvt.rn.f32.s32 	%f79, %r37;
	selp.f32 	%f80, %f79, %f77, %p30;
	selp.f32 	%f81, %f77, %f78, %p30;
	setp.gt.f32 	%p31, %f81, %f80;
	cvt.rzi.s32.f32 	%r38, %f81;
	cvt.rn.f32.s32 	%f82, %r38;
	selp.f32 	%f83, %f82, %f80, %p31;
	selp.f32 	%f84, %f80, %f81, %p31;
	setp.gt.f32 	%p32, %f84, %f83;
	cvt.rzi.s32.f32 	%r39, %f84;
	cvt.rn.f32.s32 	%f85, %r39;
	selp.f32 	%f86, %f85, %f83, %p32;
	selp.f32 	%f87, %f83, %f84, %p32;
	setp.gt.f32 	%p33, %f87, %f86;
	cvt.rzi.s32.f32 	%r40, %f87;
	cvt.rn.f32.s32 	%f88, %r40;
	selp.f32 	%f89, %f88, %f86, %p33;
	setp.gt.f32 	%p34, %f89, %f109;
	cvt.rzi.s32.f32 	%r41, %f89;
	cvt.rn.f32.s32 	%f90, %r41;
	selp.f32 	%f91, %f90, %f109, %p34;
	selp.f32 	%f92, %f109, %f89, %p34;
	setp.gt.f32 	%p35, %f92, %f91;
	cvt.rzi.s32.f32 	%r42, %f92;
	cvt.rn.f32.s32 	%f93, %r42;
	selp.f32 	%f94, %f93, %f91, %p35;
	selp.f32 	%f95, %f91, %f92, %p35;
	setp.gt.f32 	%p36, %f95, %f94;
	cvt.rzi.s32.f32 	%r43, %f95;
	cvt.rn.f32.s32 	%f96, %r43;
	selp.f32 	%f97, %f96, %f94, %p36;
	selp.f32 	%f98, %f94, %f95, %p36;
	setp.gt.f32 	%p37, %f98, %f97;
	cvt.rzi.s32.f32 	%r44, %f98;
	cvt.rn.f32.s32 	%f99, %r44;
	selp.f32 	%f100, %f99, %f97, %p37;
	setp.gt.f32 	%p38, %f100, %f108;
	cvt.rzi.s32.f32 	%r45, %f100;
	cvt.rn.f32.s32 	%f101, %r45;
	selp.f32 	%f102, %f101, %f108, %p38;
	selp.f32 	%f103, %f108, %f100, %p38;
	setp.gt.f32 	%p39, %f103, %f102;
	cvt.rzi.s32.f32 	%r46, %f103;
	cvt.rn.f32.s32 	%f104, %r46;
	selp.f32 	%f105, %f104, %f102, %p39;
	selp.f32 	%f106, %f102, %f103, %p39;
	setp.gt.f32 	%p40, %f106, %f105;
	selp.f32 	%f107, %f105, %f106, %p40;
	cvta.to.global.u64 	%rd11, %rd2;
	cvt.rzi.u32.f32 	%r47, %f107;
	add.s32 	%r48, %r3, %r4;
	cvt.s64.s32 	%rd12, %r48;
	add.s64 	%rd13, %rd11, %rd12;
	st.global.u8 	[%rd13], %r47;
	ret;

}


// ===== COMPILED SASS (sm_100) =====

	.target	sm_100

	.elftype	@"ET_EXEC"


//--------------------- .note.nv.tkinfo           --------------------------
	.section	.note.nv.tkinfo,"",@"SHT_NOTE"
	.sectionflags	@"SHF_NOTE_NV_TKINFO"
	.tkinfo
        /*0018*/ 	.word	0x00000002
        /*0030*/ 	.string	""
        /*0030*/ 	.string	"ptxas"
        /*0030*/ 	.string	"Cuda compilation tools, release 13.0, V13.0.88"
        /*0030*/ 	.string	"Build cuda_13.0.r13.0/compiler.36424714_0"
        /*0030*/ 	.string	"-arch sm_100 -m 64 "



//--------------------- .note.nv.cuinfo           --------------------------
	.section	.note.nv.cuinfo,"",@"SHT_NOTE"
	.sectionflags	@"SHF_NOTE_NV_CUINFO"
        /*0018*/ 	.short	0x0002
        /*001a*/ 	.short	0x0064
        /*001c*/ 	.short	0x0082
	.zero		2


//--------------------- .nv.info                  --------------------------
	.section	.nv.info,"",@"SHT_CUDA_INFO"
	.align	4


	//----- nvinfo : EIATTR_REGCOUNT
	.align		4
        /*0000*/ 	.byte	0x04, 0x2f
        /*0002*/ 	.short	(.L_1 - .L_0)
	.align		4
.L_0:
        /*0004*/ 	.word	index@(_Z6kernelPhS_)
        /*0008*/ 	.word	0x00000011


	//----- nvinfo : EIATTR_FRAME_SIZE
	.align		4
.L_1:
        /*000c*/ 	.byte	0x04, 0x11
        /*000e*/ 	.short	(.L_3 - .L_2)
	.align		4
.L_2:
        /*0010*/ 	.word	index@(_Z6kernelPhS_)
        /*0014*/ 	.word	0x00000000


	//----- nvinfo : EIATTR_MIN_STACK_SIZE
	.align		4
.L_3:
        /*0018*/ 	.byte	0x04, 0x12
        /*001a*/ 	.short	(.L_5 - .L_4)
	.align		4
.L_4:
        /*001c*/ 	.word	index@(_Z6kernelPhS_)
        /*0020*/ 	.word	0x00000000
.L_5:


//--------------------- .nv.compat                --------------------------
	.section	.nv.compat,"",@"SHT_CUDA_COMPAT_INFO"
	.align	4
        /*0000*/ 	.byte	0x02, 0x09, 0x00, 0x00, 0x02, 0x02, 0x01, 0x00, 0x02, 0x05, 0x05, 0x00, 0x03, 0x07, 0x01, 0x01
        /*0010*/ 	.byte	0x02, 0x03, 0x00, 0x00, 0x02, 0x06, 0x01, 0x00, 0x04, 0x0b, 0x08, 0x00, 0x09, 0x00, 0x00, 0x00
        /*0020*/ 	.byte	0x00, 0x00, 0x00, 0x00


//--------------------- .nv.info._Z6kernelPhS_    --------------------------
	.section	.nv.info._Z6kernelPhS_,"",@"SHT_CUDA_INFO"
	.sectionflags	@""
	.align	4


	//----- nvinfo : EIATTR_CUDA_API_VERSION
	.align		4
        /*0000*/ 	.byte	0x04, 0x37
        /*0002*/ 	.short	(.L_7 - .L_6)
.L_6:
        /*0004*/ 	.word	0x00000082


	//----- nvinfo : EIATTR_KPARAM_INFO
	.align		4
.L_7:
        /*0008*/ 	.byte	0x04, 0x17
        /*000a*/ 	.short	(.L_9 - .L_8)
.L_8:
        /*000c*/ 	.word	0x00000000
        /*0010*/ 	.short	0x0001
        /*0012*/ 	.short	0x0008
        /*0014*/ 	.byte	0x00, 0xf5, 0x21, 0x00


	//----- nvinfo : EIATTR_KPARAM_INFO
	.align		4
.L_9:
        /*0018*/ 	.byte	0x04, 0x17
        /*001a*/ 	.short	(.L_11 - .L_10)
.L_10:
        /*001c*/ 	.word	0x00000000
        /*0020*/ 	.short	0x0000
        /*0022*/ 	.short	0x0000
        /*0024*/ 	.byte	0x00, 0xf5, 0x21, 0x00


	//----- nvinfo : EIATTR_SPARSE_MMA_MASK
	.align		4
.L_11:
        /*0028*/ 	.byte	0x03, 0x50
        /*002a*/ 	.short	0x0000


	//----- nvinfo : EIATTR_MAXREG_COUNT
	.align		4
        /*002c*/ 	.byte	0x03, 0x1b
        /*002e*/ 	.short	0x00ff


	//----- nvinfo : EIATTR_MERCURY_ISA_VERSION
	.align		4
        /*0030*/ 	.byte	0x03, 0x5f
        /*0032*/ 	.short	0x0101


	//----- nvinfo : EIATTR_VRC_CTA_INIT_COUNT
	.align		4
        /*0034*/ 	.byte	0x02, 0x4a
	.zero		1
	.zero		1


	//----- nvinfo : EIATTR_EXIT_INSTR_OFFSETS
	.align		4
        /*0038*/ 	.byte	0x04, 0x1c
        /*003a*/ 	.short	(.L_13 - .L_12)


	//   ....[0]....
.L_12:
        /*003c*/ 	.word	0x00000d80


	//----- nvinfo : EIATTR_CBANK_PARAM_SIZE
	.align		4
.L_13:
        /*0040*/ 	.byte	0x03, 0x19
        /*0042*/ 	.short	0x0010


	//----- nvinfo : EIATTR_PARAM_CBANK
	.align		4
        /*0044*/ 	.byte	0x04, 0x0a
        /*0046*/ 	.short	(.L_15 - .L_14)
	.align		4
.L_14:
        /*0048*/ 	.word	index@(.nv.constant0._Z6kernelPhS_)
        /*004c*/ 	.short	0x0380
        /*004e*/ 	.short	0x0010


	//----- nvinfo : EIATTR_SW_WAR
	.align		4
.L_15:
        /*0050*/ 	.byte	0x04, 0x36
        /*0052*/ 	.short	(.L_17 - .L_16)
.L_16:
        /*0054*/ 	.word	0x00000008
.L_17:


//--------------------- .nv.callgraph             --------------------------
	.section	.nv.callgraph,"",@"SHT_CUDA_CALLGRAPH"
	.align	4
	.sectionentsize	8
	.align		4
        /*0000*/ 	.word	0x00000000
	.align		4
        /*0004*/ 	.word	0xffffffff
	.align		4
        /*0008*/ 	.word	0x00000000
	.align		4
        /*000c*/ 	.word	0xfffffffe
	.align		4
        /*0010*/ 	.word	0x00000000
	.align		4
        /*0014*/ 	.word	0xfffffffd
	.align		4
        /*0018*/ 	.word	0x00000000
	.align		4
        /*001c*/ 	.word	0xfffffffc


//--------------------- .text._Z6kernelPhS_       --------------------------
	.section	.text._Z6kernelPhS_,"ax",@progbits
	.align	128
        .global         _Z6kernelPhS_
        .type           _Z6kernelPhS_,@function
        .size           _Z6kernelPhS_,(.L_x_3 - _Z6kernelPhS_)
        .other          _Z6kernelPhS_,@"STO_CUDA_ENTRY STV_DEFAULT"
_Z6kernelPhS_:
.text._Z6kernelPhS_:
[----:B------:R-:W-:Y:S08]  /*0000*/  LDC R1, c[0x0][0x37c] ;  /* 0x0000df00ff017b82 */ /* 0x000ff00000000800 */
[----:B------:R-:W0:Y:S01]  /*0010*/  S2UR UR6, SR_CTAID.X ;  /* 0x00000000000679c3 */ /* 0x000e220000002500 */
[----:B------:R-:W1:Y:S01]  /*0020*/  LDCU UR7, c[0x0][0x370] ;  /* 0x00006e00ff0777ac */ /* 0x000e620008000800 */
[----:B------:R-:W2:Y:S06]  /*0030*/  LDCU UR4, c[0x0][0x374] ;  /* 0x00006e80ff0477ac */ /* 0x000eac0008000800 */
[----:B------:R-:W3:Y:S01]  /*0040*/  S2UR UR5, SR_CTAID.Y ;  /* 0x00000000000579c3 */ /* 0x000ee20000002600 */
[----:B------:R-:W4:Y:S01]  /*0050*/  LDCU.64 UR10, c[0x0][0x358] ;  /* 0x00006b00ff0a77ac */ /* 0x000f220008000a00 */
[----:B-1----:R-:W-:-:S02]  /*0060*/  UIADD3 UR8, UPT, UPT, UR7, -0x1, URZ ;  /* 0xffffffff07087890 */ /* 0x002fc4000fffe0ff */
[----:B--2---:R-:W-:Y:S02]  /*0070*/  UIADD3 UR4, UPT, UPT, UR4, -0x1, URZ ;  /* 0xffffffff04047890 */ /* 0x004fe4000fffe0ff */
[----:B0-----:R-:W-:-:S04]  /*0080*/  UISETP.NE.AND UP0, UPT, UR6, URZ, UPT ;  /* 0x000000ff0600728c */ /* 0x001fc8000bf05270 */
[----:B---3--:R-:W-:-:S04]  /*0090*/  UISETP.EQ.OR UP0, UPT, UR5, URZ, !UP0 ;  /* 0x000000ff0500728c */ /* 0x008fc8000c702670 */
[----:B------:R-:W-:Y:S02]  /*00a0*/  UISETP.GE.U32.OR UP0, UPT, UR5, UR4, UP0 ;  /* 0x000000040500728c */ /* 0x000fe40008706470 */
[----:B------:R-:W-:Y:S02]  /*00b0*/  UIMAD UR4, UR5, UR7, URZ ;  /* 0x00000007050472a4 */ /* 0x000fe4000f8e02ff */
[----:B------:R-:W-:-:S09]  /*00c0*/  UISETP.GE.U32.OR UP0, UPT, UR6, UR8, UP0 ;  /* 0x000000080600728c */ /* 0x000fd20008706470 */
[----:B----4-:R-:W-:Y:S05]  /*00d0*/  BRA.U UP0, `(.L_x_0) ;  /* 0x0000000100707547 */ /* 0x010fea000b800000 */
[----:B------:R-:W0:Y:S01]  /*00e0*/  LDCU.64 UR8, c[0x0][0x380] ;  /* 0x00007000ff0877ac */ /* 0x000e220008000a00 */
[----:B------:R-:W-:-:S04]  /*00f0*/  UIADD3 UR5, UPT, UPT, UR6, UR4, -UR7 ;  /* 0x0000000406057290 */ /* 0x000fc8000fffe807 */
[----:B0-----:R-:W-:-:S04]  /*0100*/  UIADD3 UR8, UP0, UPT, UR5, UR8, URZ ;  /* 0x0000000805087290 */ /* 0x001fc8000ff1e0ff */
[----:B------:R-:W-:Y:S02]  /*0110*/  ULEA.HI.X.SX32 UR5, UR5, UR9, 0x1, UP0 ;  /* 0x0000000905057291 */ /* 0x000fe400080f0eff */
[----:B------:R-:W-:Y:S02]  /*0120*/  UIADD3 UR9, UP0, UPT, UR7, UR8, URZ ;  /* 0x0000000807097290 */ /* 0x000fe4000ff1e0ff */
[----:B------:R-:W-:Y:S02]  /*0130*/  IMAD.U32 R6, RZ, RZ, UR8 ;  /* 0x00000008ff067e24 */ /* 0x000fe4000f8e00ff */
[----:B------:R-:W-:Y:S02]  /*0140*/  UIADD3.X UR12, UPT, UPT, URZ, UR5, URZ, UP0, !UPT ;  /* 0x00000005ff0c7290 */ /* 0x000fe400087fe4ff */
[----:B------:R-:W-:Y:S01]  /*0150*/  IMAD.U32 R7, RZ, RZ, UR5 ;  /* 0x00000005ff077e24 */ /* 0x000fe2000f8e00ff */
[----:B------:R-:W-:Y:S02]  /*0160*/  UIADD3 UR7, UP0, UPT, UR7, UR9, URZ ;  /* 0x0000000907077290 */ /* 0x000fe4000ff1e0ff */
[----:B------:R-:W-:-:S02]  /*0170*/  IMAD.U32 R8, RZ, RZ, UR9 ;  /* 0x00000009ff087e24 */ /* 0x000fc4000f8e00ff */
[----:B------:R-:W-:Y:S02]  /*0180*/  UIADD3.X UR5, UPT, UPT, URZ, UR12, URZ, UP0, !UPT ;  /* 0x0000000cff057290 */ /* 0x000fe400087fe4ff */
[----:B------:R-:W-:Y:S01]  /*0190*/  IMAD.U32 R9, RZ, RZ, UR12 ;  /* 0x0000000cff097e24 */ /* 0x000fe2000f8e00ff */
[----:B------:R-:W2:Y:S01]  /*01a0*/  LDG.E.U8 R2, desc[UR10][R6.64+-0x1] ;  /* 0xffffff0a06027981 */ /* 0x000ea2000c1e1100 */
[----:B------:R-:W-:Y:S02]  /*01b0*/  IMAD.U32 R10, RZ, RZ, UR7 ;  /* 0x00000007ff0a7e24 */ /* 0x000fe4000f8e00ff */
[----:B------:R-:W-:Y:S01]  /*01c0*/  IMAD.U32 R11, RZ, RZ, UR5 ;  /* 0x00000005ff0b7e24 */ /* 0x000fe2000f8e00ff */
[----:B------:R-:W3:Y:S04]  /*01d0*/  LDG.E.U8 R4, desc[UR10][R6.64+0x1] ;  /* 0x0000010a06047981 */ /* 0x000ee8000c1e1100 */
[----:B------:R-:W4:Y:S04]  /*01e0*/  LDG.E.U8 R3, desc[UR10][R6.64] ;  /* 0x0000000a06037981 */ /* 0x000f28000c1e1100 */
[----:B------:R-:W4:Y:S04]  /*01f0*/  LDG.E.U8 R5, desc[UR10][R8.64+-0x1] ;  /* 0xffffff0a08057981 */ /* 0x000f28000c1e1100 */
[----:B------:R-:W4:Y:S04]  /*0200*/  LDG.E.U8 R12, desc[UR10][R8.64+0x1] ;  /* 0x0000010a080c7981 */ /* 0x000f28000c1e1100 */
[----:B------:R-:W4:Y:S04]  /*0210*/  LDG.E.U8 R10, desc[UR10][R10.64+-0x1] ;  /* 0xffffff0a0a0a7981 */ /* 0x000f28000c1e1100 */
[----:B------:R0:W5:Y:S01]  /*0220*/  LDG.E.U8 R0, desc[UR10][R8.64] ;  /* 0x0000000a08007981 */ /* 0x000162000c1e1100 */
[----:B--2---:R-:W-:-:S02]  /*0230*/  I2FP.F32.U32 R13, R2 ;  /* 0x00000002000d7245 */ /* 0x004fc40000201000 */
[----:B---3--:R-:W-:Y:S02]  /*0240*/  I2FP.F32.U32 R2, R4 ;  /* 0x0000000400027245 */ /* 0x008fe40000201000 */
[----:B----4-:R-:W-:Y:S02]  /*0250*/  I2FP.F32.U32 R14, R3 ;  /* 0x00000003000e7245 */ /* 0x010fe40000201000 */
[----:B------:R-:W-:Y:S02]  /*0260*/  I2FP.F32.U32 R4, R5 ;  /* 0x0000000500047245 */ /* 0x000fe40000201000 */
[----:B------:R-:W-:Y:S02]  /*0270*/  I2FP.F32.U32 R3, R12 ;  /* 0x0000000c00037245 */ /* 0x000fe40000201000 */
[----:B------:R-:W-:Y:S01]  /*0280*/  I2FP.F32.U32 R5, R10 ;  /* 0x0000000a00057245 */ /* 0x000fe20000201000 */
[----:B0-----:R-:W-:Y:S06]  /*0290*/  BRA `(.L_x_1) ;  /* 0x0000000000347947 */ /* 0x001fec0003800000 */
.L_x_0:
[----:B------:R-:W0:Y:S01]  /*02a0*/  LDCU.64 UR8, c[0x0][0x380] ;  /* 0x00007000ff0877ac */ /* 0x000e220008000a00 */
[----:B------:R-:W-:-:S04]  /*02b0*/  UIADD3 UR5, UPT, UPT, UR4, UR6, URZ ;  /* 0x0000000604057290 */ /* 0x000fc8000fffe0ff */
[----:B0-----:R-:W-:-:S04]  /*02c0*/  UIADD3 UR7, UP0, UPT, UR5, UR8, URZ ;  /* 0x0000000805077290 */ /* 0x001fc8000ff1e0ff */
[----:B------:R-:W-:Y:S02]  /*02d0*/  ULEA.HI.X.SX32 UR5, UR5, UR9, 0x1, UP0 ;  /* 0x0000000905057291 */ /* 0x000fe400080f0eff */
[----:B------:R-:W-:-:S04]  /*02e0*/  IMAD.U32 R6, RZ, RZ, UR7 ;  /* 0x00000007ff067e24 */ /* 0x000fc8000f8e00ff */
[----:B------:R-:W-:-:S05]  /*02f0*/  IMAD.U32 R7, RZ, RZ, UR5 ;  /* 0x00000005ff077e24 */ /* 0x000fca000f8e00ff */
[----:B------:R0:W5:Y:S01]  /*0300*/  LDG.E.U8 R0, desc[UR10][R6.64] ;  /* 0x0000000a06007981 */ /* 0x000162000c1e1100 */
[----:B------:R-:W-:Y:S02]  /*0310*/  IMAD.MOV.U32 R4, RZ, RZ, RZ ;  /* 0x000000ffff047224 */ /* 0x000fe400078e00ff */
[----:B------:R-:W-:Y:S02]  /*0320*/  IMAD.MOV.U32 R5, RZ, RZ, 0x437f0000 ;  /* 0x437f0000ff057424 */ /* 0x000fe400078e00ff */
[----:B------:R-:W-:Y:S02]  /*0330*/  IMAD.MOV.U32 R3, RZ, RZ, 0x437f0000 ;  /* 0x437f0000ff037424 */ /* 0x000fe400078e00ff */
[----:B------:R-:W-:Y:S02]  /*0340*/  IMAD.MOV.U32 R2, RZ, RZ, RZ ;  /* 0x000000ffff027224 */ /* 0x000fe400078e00ff */
[----:B------:R-:W-:Y:S02]  /*0350*/  IMAD.MOV.U32 R14, RZ, RZ, RZ ;  /* 0x000000ffff0e7224 */ /* 0x000fe400078e00ff */
[----:B0-----:R-:W-:-:S07]  /*0360*/  IMAD.MOV.U32 R13, RZ, RZ, RZ ;  /* 0x000000ffff0d7224 */ /* 0x001fce00078e00ff */
.L_x_1:
[----:B------:R-:W0:Y:S01]  /*0370*/  F2I.TRUNC.NTZ R6, R13 ;  /* 0x0000000d00067305 */ /* 0x000e22000020f100 */
[----:B------:R-:W-:Y:S01]  /*0380*/  FSETP.GT.AND P0, PT, R13, R14, PT ;  /* 0x0000000e0d00720b */ /* 0x000fe20003f04000 */
[----:B------:R-:W1:Y:S01]  /*0390*/  LDCU.64 UR8, c[0x0][0x388] ;  /* 0x00007100ff0877ac */ /* 0x000e620008000a00 */
[----:B------:R-:W-:-:S05]  /*03a0*/  UIADD3 UR5, UPT, UPT, UR4, UR6, URZ ;  /* 0x0000000604057290 */ /* 0x000fca000fffe0ff */
[----:B-----5:R-:W-:Y:S01]  /*03b0*/  I2F.U16 R0, R0 ;  /* 0x0000000000007306 */ /* 0x020fe20000101000 */
[----:B0-----:R-:W-:Y:S02]  /*03c0*/  I2FP.F32.S32 R7, R6 ;  /* 0x0000000600077245 */ /* 0x001fe40000201400 */
[----:B------:R-:W-:Y:S02]  /*03d0*/  FSEL R6, R14, R13, P0 ;  /* 0x0000000d0e067208 */ /* 0x000fe40000000000 */
[----:B------:R-:W-:Y:S01]  /*03e0*/  FSEL R7, R7, R14, P0 ;  /* 0x0000000e07077208 */ /* 0x000fe20000000000 */
[----:B-1----:R-:W-:Y:S02]  /*03f0*/  UIADD3 UR4, UP0, UPT, UR5, UR8, URZ ;  /* 0x0000000805047290 */ /* 0x002fe4000ff1e0ff */
[----:B------:R-:W0:Y:S01]  /*0400*/  F2I.TRUNC.NTZ R8, R6 ;  /* 0x0000000600087305 */ /* 0x000e22000020f100 */
[----:B------:R-:W-:Y:S01]  /*0410*/  FSETP.GT.AND P0, PT, R6, R7, PT ;  /* 0x000000070600720b */ /* 0x000fe20003f04000 */
[----:B------:R-:W-:-:S03]  /*0420*/  ULEA.HI.X.SX32 UR5, UR5, UR9, 0x1, UP0 ;  /* 0x0000000905057291 */ /* 0x000fc600080f0eff */
[----:B------:R-:W-:-:S04]  /*0430*/  FSEL R9, R7, R6, P0 ;  /* 0x0000000607097208 */ /* 0x000fc80000000000 */
[----:B------:R-:W1:Y:S01]  /*0440*/  F2I.TRUNC.NTZ R10, R9 ;  /* 0x00000009000a7305 */ /* 0x000e62000020f100 */
[----:B0-----:R-:W-:-:S04]  /*0450*/  I2FP.F32.S32 R8, R8 ;  /* 0x0000000800087245 */ /* 0x001fc80000201400 */
[----:B------:R-:W-:-:S04]  /*0460*/  FSEL R8, R8, R7, P0 ;  /* 0x0000000708087208 */ /* 0x000fc80000000000 */
[----:B------:R-:W-:Y:S02]  /*0470*/  FSETP.GT.AND P0, PT, R9, R8, PT ;  /* 0x000000080900720b */ /* 0x000fe40003f04000 */
[----:B-1----:R-:W-:Y:S02]  /*0480*/  I2FP.F32.S32 R7, R10 ;  /* 0x0000000a00077245 */ /* 0x002fe40000201400 */
[----:B------:R-:W-:Y:S02]  /*0490*/  FSEL R10, R8, R9, P0 ;  /* 0x00000009080a7208 */ /* 0x000fe40000000000 */
[----:B------:R-:W-:Y:S02]  /*04a0*/  FSEL R7, R7, R8, P0 ;  /* 0x0000000807077208 */ /* 0x000fe40000000000 */
[----:B------:R-:W0:Y:S02]  /*04b0*/  F2I.TRUNC.NTZ R8, R10 ;  /* 0x0000000a00087305 */ /* 0x000e24000020f100 */
[----:B------:R-:W-:-:S04]  /*04c0*/  FSETP.GT.AND P0, PT, R10, R7, PT ;  /* 0x000000070a00720b */ /* 0x000fc80003f04000 */
        /* <DEDUP_REMOVED lines=19> */
[----:B------:R-:W-:-:S13]  /*0600*/  FSETP.GT.AND P0, PT, R10, R7, PT ;  /* 0x000000070a00720b */ /* 0x000fda0003f04000 */
[----:B0-----:R-:W-:-:S04]  /*0610*/  @P0 I2FP.F32.S32 R7, R8 ;  /* 0x0000000800070245 */ /* 0x001fc80000201400 */
[----:B------:R-:W0:Y:S01]  /*0620*/  F2I.TRUNC.NTZ R6, R7 ;  /* 0x0000000700067305 */ /* 0x000e22000020f100 */
        /* <DEDUP_REMOVED lines=33> */
[----:B------:R-:W-:Y:S02]  /*0840*/  FSETP.GT.AND P0, PT, R7, R4, PT ;  /* 0x000000040700720b */ /* 0x000fe40003f04000 */
[----:B0-----:R-:W-:Y:S02]  /*0850*/  I2FP.F32.S32 R9, R2 ;  /* 0x0000000200097245 */ /* 0x001fe40000201400 */
        /* <DEDUP_REMOVED lines=31> */
[-C--:B------:R-:W-:Y:S02]  /*0a50*/  FSETP.GT.AND P0, PT, R6, R9.reuse, PT ;  /* 0x000000090600720b */ /* 0x080fe40003f04000 */
        /* <DEDUP_REMOVED lines=32> */
[----:B------:R-:W-:-:S13]  /*0c60*/  FSETP.GT.AND P0, PT, R9, R8, PT ;  /* 0x000000080900720b */ /* 0x000fda0003f04000 */
[----:B-1----:R-:W-:-:S04]  /*0c70*/  @P0 I2FP.F32.S32 R8, R0 ;  /* 0x0000000000080245 */ /* 0x002fc80000201400 */
[----:B------:R-:W-:Y:S01]  /*0c80*/  FSETP.GT.AND P0, PT, R8, R5, PT ;  /* 0x000000050800720b */ /* 0x000fe20003f04000 */
[----:B------:R-:W0:Y:S03]  /*0c90*/  F2I.TRUNC.NTZ R0, R8 ;  /* 0x0000000800007305 */ /* 0x000e26000020f100 */
[----:B------:R-:W-:-:S05]  /*0ca0*/  FSEL R3, R5, R8, P0 ;  /* 0x0000000805037208 */ /* 0x000fca0000000000 */
[----:B------:R-:W1:Y:S01]  /*0cb0*/  F2I.TRUNC.NTZ R2, R3 ;  /* 0x0000000300027305 */ /* 0x000e62000020f100 */
[----:B0-----:R-:W-:-:S04]  /*0cc0*/  I2FP.F32.S32 R0, R0 ;  /* 0x0000000000007245 */ /* 0x001fc80000201400 */
[----:B------:R-:W-:Y:S02]  /*0cd0*/  FSEL R0, R0, R5, P0 ;  /* 0x0000000500007208 */ /* 0x000fe40000000000 */
[----:B-1----:R-:W-:Y:S01]  /*0ce0*/  I2FP.F32.S32 R5, R2 ;  /* 0x0000000200057245 */ /* 0x002fe20000201400 */
[----:B------:R-:W-:Y:S01]  /*0cf0*/  IMAD.U32 R2, RZ, RZ, UR4 ;  /* 0x00000004ff027e24 */ /* 0x000fe2000f8e00ff */
[----:B------:R-:W-:-:S04]  /*0d00*/  FSETP.GT.AND P0, PT, R3, R0, PT ;  /* 0x000000000300720b */ /* 0x000fc80003f04000 */
[----:B------:R-:W-:Y:S02]  /*0d10*/  FSEL R5, R5, R0, P0 ;  /* 0x0000000005057208 */ /* 0x000fe40000000000 */
[----:B------:R-:W-:Y:S01]  /*0d20*/  FSEL R0, R0, R3, P0 ;  /* 0x0000000300007208 */ /* 0x000fe20000000000 */
[----:B------:R-:W-:-:S03]  /*0d30*/  IMAD.U32 R3, RZ, RZ, UR5 ;  /* 0x00000005ff037e24 */ /* 0x000fc6000f8e00ff */
[----:B------:R-:W-:-:S04]  /*0d40*/  FSETP.GT.AND P0, PT, R0, R5, PT ;  /* 0x000000050000720b */ /* 0x000fc80003f04000 */
[----:B------:R-:W-:-:S04]  /*0d50*/  FSEL R0, R5, R0, P0 ;  /* 0x0000000005007208 */ /* 0x000fc80000000000 */
[----:B------:R-:W0:Y:S02]  /*0d60*/  F2I.U32.TRUNC.NTZ R5, R0 ;  /* 0x0000000000057305 */ /* 0x000e24000020f000 */
[----:B0-----:R-:W-:Y:S01]  /*0d70*/  STG.E.U8 desc[UR10][R2.64], R5 ;  /* 0x0000000502007986 */ /* 0x001fe2000c10110a */
[----:B------:R-:W-:Y:S05]  /*0d80*/  EXIT ;  /* 0x000000000000794d */ /* 0x000fea0003800000 */
.L_x_2:
[----:B------:R-:W-:-:S00]  /*0d90*/  BRA `(.L_x_2) ;  /* 0xfffffffc00fc7947 */ /* 0x000fc0000383ffff */
[----:B------:R-:W-:-:S00]  /*0da0*/  NOP ;  /* 0x0000000000007918 */ /* 0x000fc00000000000 */
        /* <DEDUP_REMOVED lines=13> */
.L_x_3:


//--------------------- .nv.shared.reserved.0     --------------------------
	.section	.nv.shared.reserved.0,"aw",@nobits
	.weak		__nv_reservedSMEM_offset_0_alias
	.size		__nv_reservedSMEM_offset_0_alias, 0, 64
	.other		__nv_reservedSMEM_offset_0_alias,@"STO_CUDA_RESERVED_SHARED STV_DEFAULT"
__nv_reservedSMEM_offset_0_alias:
	.zero		0
	.zero		64


//--------------------- .nv.constant0._Z6kernelPhS_ --------------------------
	.section	.nv.constant0._Z6kernelPhS_,"a",@progbits
	.sectionflags	@""
	.align	4
.nv.constant0._Z6kernelPhS_:
	.zero		912


//--------------------- SYMBOLS --------------------------

	.type		.nv.reservedSmem.offset0,@object
	.size		.nv.reservedSmem.offset0,0x4
